//
// Generated by NVIDIA NVVM Compiler
//
// Compiler Build ID: CL-36424714
// Cuda compilation tools, release 13.0, V13.0.88
// Based on NVVM 20.0.0
//

.version 9.0
.target sm_100
.address_size 64

	// .globl	_Z6matmulPiS_S_

.visible .entry _Z6matmulPiS_S_(
	.param .u64 .ptr .align 1 _Z6matmulPiS_S__param_0,
	.param .u64 .ptr .align 1 _Z6matmulPiS_S__param_1,
	.param .u64 .ptr .align 1 _Z6matmulPiS_S__param_2
)
{
	.reg .pred 	%p<5>;
	.reg .b32 	%r<68>;
	.reg .b64 	%rd<18>;

	ld.param.u64 	%rd5, [_Z6matmulPiS_S__param_0];
	ld.param.u64 	%rd6, [_Z6matmulPiS_S__param_1];
	ld.param.u64 	%rd7, [_Z6matmulPiS_S__param_2];
	mov.u32 	%r10, %ctaid.y;
	mov.u32 	%r11, %ntid.y;
	mov.u32 	%r12, %tid.y;
	mad.lo.s32 	%r1, %r10, %r11, %r12;
	mov.u32 	%r13, %ctaid.x;
	mov.u32 	%r14, %ntid.x;
	mov.u32 	%r15, %tid.x;
	mad.lo.s32 	%r2, %r13, %r14, %r15;
	setp.gt.u32 	%p1, %r1, 4095;
	setp.gt.s32 	%p2, %r2, 4095;
	or.pred  	%p3, %p1, %p2;
	@%p3 bra 	$L__BB0_4;
	shl.b32 	%r3, %r1, 12;
	mul.wide.u32 	%rd8, %r3, 4;
	cvta.to.global.u64 	%rd9, %rd5;
	add.s64 	%rd10, %rd8, %rd9;
	add.s64 	%rd17, %rd10, 32;
	cvta.to.global.u64 	%rd11, %rd6;
	add.s64 	%rd2, %rd11, 131072;
	mov.b32 	%r66, 0;
	mov.u32 	%r65, %r2;
	mov.u32 	%r67, %r66;
$L__BB0_2:
	mul.wide.s32 	%rd12, %r65, 4;
	add.s64 	%rd13, %rd2, %rd12;
	ld.global.u32 	%r17, [%rd17+-32];
	ld.global.u32 	%r18, [%rd13+-131072];
	mad.lo.s32 	%r19, %r18, %r17, %r67;
	ld.global.u32 	%r20, [%rd17+-28];
	ld.global.u32 	%r21, [%rd13+-114688];
	mad.lo.s32 	%r22, %r21, %r20, %r19;
	ld.global.u32 	%r23, [%rd17+-24];
	ld.global.u32 	%r24, [%rd13+-98304];
	mad.lo.s32 	%r25, %r24, %r23, %r22;
	ld.global.u32 	%r26, [%rd17+-20];
	ld.global.u32 	%r27, [%rd13+-81920];
	mad.lo.s32 	%r28, %r27, %r26, %r25;
	ld.global.u32 	%r29, [%rd17+-16];
	ld.global.u32 	%r30, [%rd13+-65536];
	mad.lo.s32 	%r31, %r30, %r29, %r28;
	ld.global.u32 	%r32, [%rd17+-12];
	ld.global.u32 	%r33, [%rd13+-49152];
	mad.lo.s32 	%r34, %r33, %r32, %r31;
	ld.global.u32 	%r35, [%rd17+-8];
	ld.global.u32 	%r36, [%rd13+-32768];
	mad.lo.s32 	%r37, %r36, %r35, %r34;
	ld.global.u32 	%r38, [%rd17+-4];
	ld.global.u32 	%r39, [%rd13+-16384];
	mad.lo.s32 	%r40, %r39, %r38, %r37;
	ld.global.u32 	%r41, [%rd17];
	ld.global.u32 	%r42, [%rd13];
	mad.lo.s32 	%r43, %r42, %r41, %r40;
	ld.global.u32 	%r44, [%rd17+4];
	ld.global.u32 	%r45, [%rd13+16384];
	mad.lo.s32 	%r46, %r45, %r44, %r43;
	ld.global.u32 	%r47, [%rd17+8];
	ld.global.u32 	%r48, [%rd13+32768];
	mad.lo.s32 	%r49, %r48, %r47, %r46;
	ld.global.u32 	%r50, [%rd17+12];
	ld.global.u32 	%r51, [%rd13+49152];
	mad.lo.s32 	%r52, %r51, %r50, %r49;
	ld.global.u32 	%r53, [%rd17+16];
	ld.global.u32 	%r54, [%rd13+65536];
	mad.lo.s32 	%r55, %r54, %r53, %r52;
	ld.global.u32 	%r56, [%rd17+20];
	ld.global.u32 	%r57, [%rd13+81920];
	mad.lo.s32 	%r58, %r57, %r56, %r55;
	ld.global.u32 	%r59, [%rd17+24];
	ld.global.u32 	%r60, [%rd13+98304];
	mad.lo.s32 	%r61, %r60, %r59, %r58;
	ld.global.u32 	%r62, [%rd17+28];
	ld.global.u32 	%r63, [%rd13+114688];
	mad.lo.s32 	%r67, %r63, %r62, %r61;
	add.s32 	%r66, %r66, 16;
	add.s64 	%rd17, %rd17, 64;
	add.s32 	%r65, %r65, 65536;
	setp.ne.s32 	%p4, %r66, 4096;
	@%p4 bra 	$L__BB0_2;
	add.s32 	%r64, %r3, %r2;
	cvta.to.global.u64 	%rd14, %rd7;
	mul.wide.s32 	%rd15, %r64, 4;
	add.s64 	%rd16, %rd14, %rd15;
	st.global.u32 	[%rd16], %r67;
$L__BB0_4:
	ret;

}


// ===== COMPILED SASS (sm_100) =====

	.target	sm_100

	.elftype	@"ET_EXEC"


//--------------------- .note.nv.tkinfo           --------------------------
	.section	.note.nv.tkinfo,"",@"SHT_NOTE"
	.sectionflags	@"SHF_NOTE_NV_TKINFO"
	.tkinfo
        /*0018*/ 	.word	0x00000002
        /*0030*/ 	.string	""
        /*0030*/ 	.string	"ptxas"
        /*0030*/ 	.string	"Cuda compilation tools, release 13.0, V13.0.88"
        /*0030*/ 	.string	"Build cuda_13.0.r13.0/compiler.36424714_0"
        /*0030*/ 	.string	"-arch sm_100 -m 64 "



//--------------------- .note.nv.cuinfo           --------------------------
	.section	.note.nv.cuinfo,"",@"SHT_NOTE"
	.sectionflags	@"SHF_NOTE_NV_CUINFO"
        /*0018*/ 	.short	0x0002
        /*001a*/ 	.short	0x0064
        /*001c*/ 	.short	0x0082
	.zero		2


//--------------------- .nv.info                  --------------------------
	.section	.nv.info,"",@"SHT_CUDA_INFO"
	.align	4


	//----- nvinfo : EIATTR_REGCOUNT
	.align		4
        /*0000*/ 	.byte	0x04, 0x2f
        /*0002*/ 	.short	(.L_1 - .L_0)
	.align		4
.L_0:
        /*0004*/ 	.word	index@(_Z6matmulPiS_S_)
        /*0008*/ 	.word	0x0000001f


	//----- nvinfo : EIATTR_FRAME_SIZE
	.align		4
.L_1:
        /*000c*/ 	.byte	0x04, 0x11
        /*000e*/ 	.short	(.L_3 - .L_2)
	.align		4
.L_2:
        /*0010*/ 	.word	index@(_Z6matmulPiS_S_)
        /*0014*/ 	.word	0x00000000


	//----- nvinfo : EIATTR_MIN_STACK_SIZE
	.align		4
.L_3:
        /*0018*/ 	.byte	0x04, 0x12
        /*001a*/ 	.short	(.L_5 - .L_4)
	.align		4
.L_4:
        /*001c*/ 	.word	index@(_Z6matmulPiS_S_)
        /*0020*/ 	.word	0x00000000
.L_5:


//--------------------- .nv.compat                --------------------------
	.section	.nv.compat,"",@"SHT_CUDA_COMPAT_INFO"
	.align	4
        /*0000*/ 	.byte	0x02, 0x09, 0x00, 0x00, 0x02, 0x02, 0x01, 0x00, 0x02, 0x05, 0x05, 0x00, 0x03, 0x07, 0x01, 0x01
        /*0010*/ 	.byte	0x02, 0x03, 0x00, 0x00, 0x02, 0x06, 0x01, 0x00, 0x04, 0x0b, 0x08, 0x00, 0x09, 0x00, 0x00, 0x00
        /*0020*/ 	.byte	0x00, 0x00, 0x00, 0x00


//--------------------- .nv.info._Z6matmulPiS_S_  --------------------------
	.section	.nv.info._Z6matmulPiS_S_,"",@"SHT_CUDA_INFO"
	.sectionflags	@""
	.align	4


	//----- nvinfo : EIATTR_CUDA_API_VERSION
	.align		4
        /*0000*/ 	.byte	0x04, 0x37
        /*0002*/ 	.short	(.L_7 - .L_6)
.L_6:
        /*0004*/ 	.word	0x00000082


	//----- nvinfo : EIATTR_KPARAM_INFO
	.align		4
.L_7:
        /*0008*/ 	.byte	0x04, 0x17
        /*000a*/ 	.short	(.L_9 - .L_8)
.L_8:
        /*000c*/ 	.word	0x00000000
        /*0010*/ 	.short	0x0002
        /*0012*/ 	.short	0x0010
        /*0014*/ 	.byte	0x00, 0xf5, 0x21, 0x00


	//----- nvinfo : EIATTR_KPARAM_INFO
	.align		4
.L_9:
        /*0018*/ 	.byte	0x04, 0x17
        /*001a*/ 	.short	(.L_11 - .L_10)
.L_10:
        /*001c*/ 	.word	0x00000000
        /*0020*/ 	.short	0x0001
        /*0022*/ 	.short	0x0008
        /*0024*/ 	.byte	0x00, 0xf5, 0x21, 0x00


	//----- nvinfo : EIATTR_KPARAM_INFO
	.align		4
.L_11:
        /*0028*/ 	.byte	0x04, 0x17
        /*002a*/ 	.short	(.L_13 - .L_12)
.L_12:
        /*002c*/ 	.word	0x00000000
        /*0030*/ 	.short	0x0000
        /*0032*/ 	.short	0x0000
        /*0034*/ 	.byte	0x00, 0xf5, 0x21, 0x00


	//----- nvinfo : EIATTR_SPARSE_MMA_MASK
	.align		4
.L_13:
        /*0038*/ 	.byte	0x03, 0x50
        /*003a*/ 	.short	0x0000


	//----- nvinfo : EIATTR_MAXREG_COUNT
	.align		4
        /*003c*/ 	.byte	0x03, 0x1b
        /*003e*/ 	.short	0x00ff


	//----- nvinfo : EIATTR_MERCURY_ISA_VERSION
	.align		4
        /*0040*/ 	.byte	0x03, 0x5f
        /*0042*/ 	.short	0x0101


	//----- nvinfo : EIATTR_VRC_CTA_INIT_COUNT
	.align		4
        /*0044*/ 	.byte	0x02, 0x4a
	.zero		1
	.zero		1


	//----- nvinfo : EIATTR_EXIT_INSTR_OFFSETS
	.align		4
        /*0048*/ 	.byte	0x04, 0x1c
        /*004a*/ 	.short	(.L_15 - .L_14)


	//   ....[0]....
.L_14:
        /*004c*/ 	.word	0x000000b0


	//   ....[1]....
        /*0050*/ 	.word	0x00000550


	//----- nvinfo : EIATTR_CBANK_PARAM_SIZE
	.align		4
.L_15:
        /*0054*/ 	.byte	0x03, 0x19
        /*0056*/ 	.short	0x0018


	//----- nvinfo : EIATTR_PARAM_CBANK
	.align		4
        /*0058*/ 	.byte	0x04, 0x0a
        /*005a*/ 	.short	(.L_17 - .L_16)
	.align		4
.L_16:
        /*005c*/ 	.word	index@(.nv.constant0._Z6matmulPiS_S_)
        /*0060*/ 	.short	0x0380
        /*0062*/ 	.short	0x0018


	//----- nvinfo : EIATTR_SW_WAR
	.align		4
.L_17:
        /*0064*/ 	.byte	0x04, 0x36
        /*0066*/ 	.short	(.L_19 - .L_18)
.L_18:
        /*0068*/ 	.word	0x00000008
.L_19:


//--------------------- .nv.callgraph             --------------------------
	.section	.nv.callgraph,"",@"SHT_CUDA_CALLGRAPH"
	.align	4
	.sectionentsize	8
	.align		4
        /*0000*/ 	.word	0x00000000
	.align		4
        /*0004*/ 	.word	0xffffffff
	.align		4
        /*0008*/ 	.word	0x00000000
	.align		4
        /*000c*/ 	.word	0xfffffffe
	.align		4
        /*0010*/ 	.word	0x00000000
	.align		4
        /*0014*/ 	.word	0xfffffffd
	.align		4
        /*0018*/ 	.word	0x00000000
	.align		4
        /*001c*/ 	.word	0xfffffffc


//--------------------- .text._Z6matmulPiS_S_     --------------------------
	.section	.text._Z6matmulPiS_S_,"ax",@progbits
	.align	128
        .global         _Z6matmulPiS_S_
        .type           _Z6matmulPiS_S_,@function
        .size           _Z6matmulPiS_S_,(.L_x_2 - _Z6matmulPiS_S_)
        .other          _Z6matmulPiS_S_,@"STO_CUDA_ENTRY STV_DEFAULT"
_Z6matmulPiS_S_:
.text._Z6matmulPiS_S_:
[----:B------:R-:W-:Y:S01]  /*0000*/  LDC R1, c[0x0][0x37c] ;  /* 0x0000df00ff017b82 */ /* 0x000fe20000000800 */
[----:B------:R-:W0:Y:S07]  /*0010*/  S2R R3, SR_TID.X ;  /* 0x0000000000037919 */ /* 0x000e2e0000002100 */
[----:B------:R-:W1:Y:S01]  /*0020*/  LDC R7, c[0x0][0x364] ;  /* 0x0000d900ff077b82 */ /* 0x000e620000000800 */
[----:B------:R-:W1:Y:S07]  /*0030*/  S2R R2, SR_TID.Y ;  /* 0x0000000000027919 */ /* 0x000e6e0000002200 */
[----:B------:R-:W0:Y:S08]  /*0040*/  S2UR UR5, SR_CTAID.X ;  /* 0x00000000000579c3 */ /* 0x000e300000002500 */
[----:B------:R-:W0:Y:S08]  /*0050*/  LDC R0, c[0x0][0x360] ;  /* 0x0000d800ff007b82 */ /* 0x000e300000000800 */
[----:B------:R-:W1:Y:S01]  /*0060*/  S2UR UR4, SR_CTAID.Y ;  /* 0x00000000000479c3 */ /* 0x000e620000002600 */
[----:B0-----:R-:W-:-:S05]  /*0070*/  IMAD R0, R0, UR5, R3 ;  /* 0x0000000500007c24 */ /* 0x001fca000f8e0203 */
[----:B------:R-:W-:Y:S01]  /*0080*/  ISETP.GT.AND P0, PT, R0, 0xfff, PT ;  /* 0x00000fff0000780c */ /* 0x000fe20003f04270 */
[----:B-1----:R-:W-:-:S05]  /*0090*/  IMAD R7, R7, UR4, R2 ;  /* 0x0000000407077c24 */ /* 0x002fca000f8e0202 */
[----:B------:R-:W-:-:S13]  /*00a0*/  ISETP.GT.U32.OR P0, PT, R7, 0xfff, P0 ;  /* 0x00000fff0700780c */ /* 0x000fda0000704470 */
[----:B------:R-:W-:Y:S05]  /*00b0*/  @P0 EXIT ;  /* 0x000000000000094d */ /* 0x000fea0003800000 */
[----:B------:R-:W0:Y:S01]  /*00c0*/  LDC.64 R2, c[0x0][0x380] ;  /* 0x0000e000ff027b82 */ /* 0x000e220000000a00 */
[----:B------:R-:W1:Y:S01]  /*00d0*/  LDCU.64 UR6, c[0x0][0x388] ;  /* 0x00007100ff0677ac */ /* 0x000e620008000a00 */
[----:B------:R-:W-:Y:S01]  /*00e0*/  SHF.L.U32 R7, R7, 0xc, RZ ;  /* 0x0000000c07077819 */ /* 0x000fe200000006ff */
[----:B------:R-:W-:Y:S01]  /*00f0*/  HFMA2 R14, -RZ, RZ, 0, 0 ;  /* 0x00000000ff0e7431 */ /* 0x000fe200000001ff */
[----:B------:R-:W-:Y:S01]  /*0100*/  MOV R6, R0 ;  /* 0x0000000000067202 */ /* 0x000fe20000000f00 */
[----:B------:R-:W2:Y:S01]  /*0110*/  LDCU.64 UR8, c[0x0][0x358] ;  /* 0x00006b00ff0877ac */ /* 0x000ea20008000a00 */
[----:B------:R-:W-:Y:S01]  /*0120*/  UMOV UR4, URZ ;  /* 0x000000ff00047c82 */ /* 0x000fe20008000000 */
[----:B-1----:R-:W-:-:S04]  /*0130*/  UIADD3 UR5, UP0, UPT, UR6, 0x20000, URZ ;  /* 0x0002000006057890 */ /* 0x002fc8000ff1e0ff */
[----:B------:R-:W-:Y:S01]  /*0140*/  UIADD3.X UR6, UPT, UPT, URZ, UR7, URZ, UP0, !UPT ;  /* 0x00000007ff067290 */ /* 0x000fe200087fe4ff */
[----:B0-----:R-:W-:-:S03]  /*0150*/  IMAD.WIDE.U32 R2, R7, 0x4, R2 ;  /* 0x0000000407027825 */ /* 0x001fc600078e0002 */
[----:B------:R-:W-:-:S04]  /*0160*/  IADD3 R4, P0, PT, R2, 0x20, RZ ;  /* 0x0000002002047810 */ /* 0x000fc80007f1e0ff */
[----:B--2---:R-:W-:-:S09]  /*0170*/  IADD3.X R5, PT, PT, RZ, R3, RZ, P0, !PT ;  /* 0x00000003ff057210 */ /* 0x004fd200007fe4ff */
.L_x_0:
[----:B------:R-:W-:Y:S01]  /*0180*/  MOV R2, UR5 ;  /* 0x0000000500027c02 */ /* 0x000fe20008000f00 */
[----:B------:R-:W2:Y:S01]  /*0190*/  LDG.E R15, desc[UR8][R4.64+-0x20] ;  /* 0xffffe008040f7981 */ /* 0x000ea2000c1e1900 */
[----:B------:R-:W-:-:S03]  /*01a0*/  MOV R3, UR6 ;  /* 0x0000000600037c02 */ /* 0x000fc60008000f00 */
[----:B------:R-:W3:Y:S01]  /*01b0*/  LDG.E R24, desc[UR8][R4.64+-0x1c] ;  /* 0xffffe40804187981 */ /* 0x000ee2000c1e1900 */
[----:B------:R-:W-:-:S03]  /*01c0*/  IMAD.WIDE R2, R6, 0x4, R2 ;  /* 0x0000000406027825 */ /* 0x000fc600078e0202 */
[----:B------:R-:W4:Y:S04]  /*01d0*/  LDG.E R19, desc[UR8][R4.64+-0x18] ;  /* 0xffffe80804137981 */ /* 0x000f28000c1e1900 */
[----:B------:R-:W2:Y:S04]  /*01e0*/  LDG.E R16, desc[UR8][R2.64+-0x20000] ;  /* 0xfe00000802107981 */ /* 0x000ea8000c1e1900 */
[----:B------:R-:W3:Y:S04]  /*01f0*/  LDG.E R25, desc[UR8][R2.64+-0x1c000] ;  /* 0xfe40000802197981 */ /* 0x000ee8000c1e1900 */
[----:B------:R-:W4:Y:S04]  /*0200*/  LDG.E R18, desc[UR8][R2.64+-0x18000] ;  /* 0xfe80000802127981 */ /* 0x000f28000c1e1900 */
[----:B------:R-:W5:Y:S04]  /*0210*/  LDG.E R20, desc[UR8][R4.64+-0x14] ;  /* 0xffffec0804147981 */ /* 0x000f68000c1e1900 */
        /* <DEDUP_REMOVED lines=11> */
[----:B------:R-:W5:Y:S01]  /*02d0*/  LDG.E R26, desc[UR8][R4.64+0x1c] ;  /* 0x00001c08041a7981 */ /* 0x000f62000c1e1900 */
[----:B--2---:R-:W-:-:S03]  /*02e0*/  IMAD R15, R15, R16, R14 ;  /* 0x000000100f0f7224 */ /* 0x004fc600078e020e */
[----:B------:R-:W2:Y:S01]  /*02f0*/  LDG.E R16, desc[UR8][R4.64] ;  /* 0x0000000804107981 */ /* 0x000ea2000c1e1900 */
[----:B---3--:R-:W-:-:S03]  /*0300*/  IMAD R24, R24, R25, R15 ;  /* 0x0000001918187224 */ /* 0x008fc600078e020f */
[----:B------:R-:W3:Y:S01]  /*0310*/  LDG.E R14, desc[UR8][R4.64+0x4] ;  /* 0x00000408040e7981 */ /* 0x000ee2000c1e1900 */
[----:B----4-:R-:W-:-:S03]  /*0320*/  IMAD R24, R19, R18, R24 ;  /* 0x0000001213187224 */ /* 0x010fc600078e0218 */
[----:B------:R-:W3:Y:S04]  /*0330*/  LDG.E R15, desc[UR8][R2.64+0x4000] ;  /* 0x00400008020f7981 */ /* 0x000ee8000c1e1900 */
[----:B------:R-:W4:Y:S01]  /*0340*/  LDG.E R18, desc[UR8][R4.64+0x8] ;  /* 0x0000080804127981 */ /* 0x000f22000c1e1900 */
[----:B-----5:R-:W-:-:S03]  /*0350*/  IMAD R24, R20, R21, R24 ;  /* 0x0000001514187224 */ /* 0x020fc600078e0218 */
[----:B------:R-:W4:Y:S04]  /*0360*/  LDG.E R19, desc[UR8][R2.64+0x8000] ;  /* 0x0080000802137981 */ /* 0x000f28000c1e1900 */
[----:B------:R-:W5:Y:S01]  /*0370*/  LDG.E R20, desc[UR8][R4.64+0xc] ;  /* 0x00000c0804147981 */ /* 0x000f62000c1e1900 */
[----:B------:R-:W-:-:S03]  /*0380*/  IMAD R24, R22, R23, R24 ;  /* 0x0000001716187224 */ /* 0x000fc600078e0218 */
[----:B------:R-:W5:Y:S04]  /*0390*/  LDG.E R21, desc[UR8][R2.64+0xc000] ;  /* 0x00c0000802157981 */ /* 0x000f68000c1e1900 */
[----:B------:R-:W5:Y:S04]  /*03a0*/  LDG.E R22, desc[UR8][R4.64+0x10] ;  /* 0x0000100804167981 */ /* 0x000f68000c1e1900 */
[----:B------:R-:W5:Y:S01]  /*03b0*/  LDG.E R23, desc[UR8][R2.64+0x10000] ;  /* 0x0100000802177981 */ /* 0x000f62000c1e1900 */
[----:B------:R-:W-:-:S03]  /*03c0*/  IMAD R28, R12, R13, R24 ;  /* 0x0000000d0c1c7224 */ /* 0x000fc600078e0218 */
[----:B------:R-:W5:Y:S04]  /*03d0*/  LDG.E R24, desc[UR8][R4.64+0x14] ;  /* 0x0000140804187981 */ /* 0x000f68000c1e1900 */
[----:B------:R-:W5:Y:S04]  /*03e0*/  LDG.E R25, desc[UR8][R2.64+0x14000] ;  /* 0x0140000802197981 */ /* 0x000f68000c1e1900 */
[----:B------:R0:W5:Y:S04]  /*03f0*/  LDG.E R13, desc[UR8][R4.64+0x18] ;  /* 0x00001808040d7981 */ /* 0x000168000c1e1900 */
[----:B------:R-:W5:Y:S01]  /*0400*/  LDG.E R12, desc[UR8][R2.64+0x18000] ;  /* 0x01800008020c7981 */ /* 0x000f62000c1e1900 */
[----:B------:R-:W-:-:S04]  /*0410*/  IMAD R8, R9, R8, R28 ;  /* 0x0000000809087224 */ /* 0x000fc800078e021c */
[----:B------:R-:W-:Y:S01]  /*0420*/  IMAD R8, R10, R11, R8 ;  /* 0x0000000b0a087224 */ /* 0x000fe200078e0208 */
[----:B------:R-:W-:-:S04]  /*0430*/  UIADD3 UR4, UPT, UPT, UR4, 0x10, URZ ;  /* 0x0000001004047890 */ /* 0x000fc8000fffe0ff */
[----:B------:R-:W-:Y:S01]  /*0440*/  UISETP.NE.AND UP0, UPT, UR4, 0x1000, UPT ;  /* 0x000010000400788c */ /* 0x000fe2000bf05270 */
[----:B0-----:R-:W-:Y:S02]  /*0450*/  IADD3 R4, P0, PT, R4, 0x40, RZ ;  /* 0x0000004004047810 */ /* 0x001fe40007f1e0ff */
[----:B------:R-:W-:Y:S02]  /*0460*/  IADD3 R6, PT, PT, R6, 0x10000, RZ ;  /* 0x0001000006067810 */ /* 0x000fe40007ffe0ff */
[----:B------:R-:W-:Y:S01]  /*0470*/  IADD3.X R5, PT, PT, RZ, R5, RZ, P0, !PT ;  /* 0x00000005ff057210 */ /* 0x000fe200007fe4ff */
[----:B--2---:R-:W-:-:S04]  /*0480*/  IMAD R8, R16, R17, R8 ;  /* 0x0000001110087224 */ /* 0x004fc800078e0208 */
[----:B---3--:R-:W-:-:S04]  /*0490*/  IMAD R8, R14, R15, R8 ;  /* 0x0000000f0e087224 */ /* 0x008fc800078e0208 */
[----:B----4-:R-:W-:-:S04]  /*04a0*/  IMAD R8, R18, R19, R8 ;  /* 0x0000001312087224 */ /* 0x010fc800078e0208 */
[----:B-----5:R-:W-:-:S04]  /*04b0*/  IMAD R8, R20, R21, R8 ;  /* 0x0000001514087224 */ /* 0x020fc800078e0208 */
[----:B------:R-:W-:-:S04]  /*04c0*/  IMAD R8, R22, R23, R8 ;  /* 0x0000001716087224 */ /* 0x000fc800078e0208 */
[----:B------:R-:W-:-:S04]  /*04d0*/  IMAD R8, R24, R25, R8 ;  /* 0x0000001918087224 */ /* 0x000fc800078e0208 */
[----:B------:R-:W-:-:S04]  /*04e0*/  IMAD R8, R13, R12, R8 ;  /* 0x0000000c0d087224 */ /* 0x000fc800078e0208 */
[----:B------:R-:W-:Y:S01]  /*04f0*/  IMAD R14, R26, R27, R8 ;  /* 0x0000001b1a0e7224 */ /* 0x000fe200078e0208 */
[----:B------:R-:W-:Y:S06]  /*0500*/  BRA.U UP0, `(.L_x_0) ;  /* 0xfffffffd001c7547 */ /* 0x000fec000b83ffff */
[----:B------:R-:W0:Y:S01]  /*0510*/  LDC.64 R2, c[0x0][0x390] ;  /* 0x0000e400ff027b82 */ /* 0x000e220000000a00 */
[----:B------:R-:W-:-:S05]  /*0520*/  IADD3 R7, PT, PT, R0, R7, RZ ;  /* 0x0000000700077210 */ /* 0x000fca0007ffe0ff */
[----:B0-----:R-:W-:-:S05]  /*0530*/  IMAD.WIDE R2, R7, 0x4, R2 ;  /* 0x0000000407027825 */ /* 0x001fca00078e0202 */
[----:B------:R-:W-:Y:S01]  /*0540*/  STG.E desc[UR8][R2.64], R14 ;  /* 0x0000000e02007986 */ /* 0x000fe2000c101908 */
[----:B------:R-:W-:Y:S05]  /*0550*/  EXIT ;  /* 0x000000000000794d */ /* 0x000fea0003800000 */
.L_x_1:
[----:B------:R-:W-:-:S00]  /*0560*/  BRA `(.L_x_1) ;  /* 0xfffffffc00fc7947 */ /* 0x000fc0000383ffff */
[----:B------:R-:W-:-:S00]  /*0570*/  NOP ;  /* 0x0000000000007918 */ /* 0x000fc00000000000 */
        /* <DEDUP_REMOVED lines=8> */
.L_x_2:


//--------------------- .nv.shared.reserved.0     --------------------------
	.section	.nv.shared.reserved.0,"aw",@nobits
	.weak		__nv_reservedSMEM_offset_0_alias
	.size		__nv_reservedSMEM_offset_0_alias, 0, 64
	.other		__nv_reservedSMEM_offset_0_alias,@"STO_CUDA_RESERVED_SHARED STV_DEFAULT"
__nv_reservedSMEM_offset_0_alias:
	.zero		0
	.zero		64


//--------------------- .nv.constant0._Z6matmulPiS_S_ --------------------------
	.section	.nv.constant0._Z6matmulPiS_S_,"a",@progbits
	.sectionflags	@""
	.align	4
.nv.constant0._Z6matmulPiS_S_:
	.zero		920


//--------------------- SYMBOLS --------------------------

	.type		.nv.reservedSmem.offset0,@object
	.size		.nv.reservedSmem.offset0,0x4
